	.headerflags	@"EF_CUDA_TEXMODE_UNIFIED EF_CUDA_64BIT_ADDRESS EF_CUDA_SM89 EF_CUDA_VIRTUAL_SM(EF_CUDA_SM89)"
	.elftype	@"ET_EXEC"


//--------------------- .nv.info                  --------------------------
	.section	.nv.info,"",@"SHT_CUDA_INFO"
	.align	4


	//----- nvinfo : EIATTR_REGCOUNT
	.align		4
        /*0000*/ 	.byte	0x04, 0x2f
        /*0002*/ 	.short	(.L_1 - .L_0)
	.align		4
.L_0:
        /*0004*/ 	.word	index@(triton__0d1d2d3d456de7)
        /*0008*/ 	.word	0x00000028


	//----- nvinfo : EIATTR_MAX_STACK_SIZE
	.align		4
.L_1:
        /*000c*/ 	.byte	0x04, 0x23
        /*000e*/ 	.short	(.L_3 - .L_2)
	.align		4
.L_2:
        /*0010*/ 	.word	index@(triton__0d1d2d3d456de7)
        /*0014*/ 	.word	0x00000000


	//----- nvinfo : EIATTR_MIN_STACK_SIZE
	.align		4
.L_3:
        /*0018*/ 	.byte	0x04, 0x12
        /*001a*/ 	.short	(.L_5 - .L_4)
	.align		4
.L_4:
        /*001c*/ 	.word	index@(triton__0d1d2d3d456de7)
        /*0020*/ 	.word	0x00000000


	//----- nvinfo : EIATTR_FRAME_SIZE
	.align		4
.L_5:
        /*0024*/ 	.byte	0x04, 0x11
        /*0026*/ 	.short	(.L_7 - .L_6)
	.align		4
.L_6:
        /*0028*/ 	.word	index@(triton__0d1d2d3d456de7)
        /*002c*/ 	.word	0x00000000
.L_7:


//--------------------- .nv.info.triton__0d1d2d3d456de7 --------------------------
	.section	.nv.info.triton__0d1d2d3d456de7,"",@"SHT_CUDA_INFO"
	.align	4


	//----- nvinfo : EIATTR_CUDA_API_VERSION
	.align		4
        /*0000*/ 	.byte	0x04, 0x37
        /*0002*/ 	.short	(.L_9 - .L_8)
.L_8:
        /*0004*/ 	.word	0x0000007b


	//----- nvinfo : EIATTR_PARAM_CBANK
	.align		4
.L_9:
        /*0008*/ 	.byte	0x04, 0x0a
        /*000a*/ 	.short	(.L_11 - .L_10)
	.align		4
.L_10:
        /*000c*/ 	.word	index@(.nv.constant0.triton__0d1d2d3d456de7)
        /*0010*/ 	.short	0x0160
        /*0012*/ 	.short	0x0030


	//----- nvinfo : EIATTR_CBANK_PARAM_SIZE
	.align		4
.L_11:
        /*0014*/ 	.byte	0x03, 0x19
        /*0016*/ 	.short	0x0030


	//----- nvinfo : EIATTR_KPARAM_INFO
	.align		4
        /*0018*/ 	.byte	0x04, 0x17
        /*001a*/ 	.short	(.L_13 - .L_12)
.L_12:
        /*001c*/ 	.word	0x00000000
        /*0020*/ 	.short	0x0007
        /*0022*/ 	.short	0x002c
        /*0024*/ 	.byte	0x00, 0xf0, 0x11, 0x00


	//----- nvinfo : EIATTR_KPARAM_INFO
	.align		4
.L_13:
        /*0028*/ 	.byte	0x04, 0x17
        /*002a*/ 	.short	(.L_15 - .L_14)
.L_14:
        /*002c*/ 	.word	0x00000000
        /*0030*/ 	.short	0x0006
        /*0032*/ 	.short	0x0028
        /*0034*/ 	.byte	0x00, 0xf0, 0x11, 0x00


	//----- nvinfo : EIATTR_KPARAM_INFO
	.align		4
.L_15:
        /*0038*/ 	.byte	0x04, 0x17
        /*003a*/ 	.short	(.L_17 - .L_16)
.L_16:
        /*003c*/ 	.word	0x00000000
        /*0040*/ 	.short	0x0005
        /*0042*/ 	.short	0x0024
        /*0044*/ 	.byte	0x00, 0xf0, 0x11, 0x00


	//----- nvinfo : EIATTR_KPARAM_INFO
	.align		4
.L_17:
        /*0048*/ 	.byte	0x04, 0x17
        /*004a*/ 	.short	(.L_19 - .L_18)
.L_18:
        /*004c*/ 	.word	0x00000000
        /*0050*/ 	.short	0x0004
        /*0052*/ 	.short	0x0020
        /*0054*/ 	.byte	0x00, 0xf0, 0x11, 0x00


	//----- nvinfo : EIATTR_KPARAM_INFO
	.align		4
.L_19:
        /*0058*/ 	.byte	0x04, 0x17
        /*005a*/ 	.short	(.L_21 - .L_20)
.L_20:
        /*005c*/ 	.word	0x00000000
        /*0060*/ 	.short	0x0003
        /*0062*/ 	.short	0x0018
        /*0064*/ 	.byte	0x00, 0xf0, 0x21, 0x00


	//----- nvinfo : EIATTR_KPARAM_INFO
	.align		4
.L_21:
        /*0068*/ 	.byte	0x04, 0x17
        /*006a*/ 	.short	(.L_23 - .L_22)
.L_22:
        /*006c*/ 	.word	0x00000000
        /*0070*/ 	.short	0x0002
        /*0072*/ 	.short	0x0010
        /*0074*/ 	.byte	0x00, 0xf0, 0x21, 0x00


	//----- nvinfo : EIATTR_KPARAM_INFO
	.align		4
.L_23:
        /*0078*/ 	.byte	0x04, 0x17
        /*007a*/ 	.short	(.L_25 - .L_24)
.L_24:
        /*007c*/ 	.word	0x00000000
        /*0080*/ 	.short	0x0001
        /*0082*/ 	.short	0x0008
        /*0084*/ 	.byte	0x00, 0xf0, 0x21, 0x00


	//----- nvinfo : EIATTR_KPARAM_INFO
	.align		4
.L_25:
        /*0088*/ 	.byte	0x04, 0x17
        /*008a*/ 	.short	(.L_27 - .L_26)
.L_26:
        /*008c*/ 	.word	0x00000000
        /*0090*/ 	.short	0x0000
        /*0092*/ 	.short	0x0000
        /*0094*/ 	.byte	0x00, 0xf0, 0x21, 0x00


	//----- nvinfo : EIATTR_MAXREG_COUNT
	.align		4
.L_27:
        /*0098*/ 	.byte	0x03, 0x1b
        /*009a*/ 	.short	0x00ff


	//----- nvinfo : EIATTR_EXIT_INSTR_OFFSETS
	.align		4
        /*009c*/ 	.byte	0x04, 0x1c
        /*009e*/ 	.short	(.L_29 - .L_28)


	//   ....[0]....
.L_28:
        /*00a0*/ 	.word	0x00000ec0


	//   ....[1]....
        /*00a4*/ 	.word	0x00000ef0


	//----- nvinfo : EIATTR_CTAIDZ_USED
	.align		4
.L_29:
        /*00a8*/ 	.byte	0x01, 0x04
	.zero		2


	//----- nvinfo : EIATTR_MAX_THREADS
	.align		4
        /*00ac*/ 	.byte	0x04, 0x05
        /*00ae*/ 	.short	(.L_31 - .L_30)
.L_30:
        /*00b0*/ 	.word	0x00000080
        /*00b4*/ 	.word	0x00000001
        /*00b8*/ 	.word	0x00000001
.L_31:


//--------------------- .nv.rel.action            --------------------------
	.section	.nv.rel.action,"",@"SHT_CUDA_RELOCINFO"
	.align	8
	.sectionentsize	8
        /*0000*/ 	.byte	0x73, 0x00, 0x00, 0x00, 0x00, 0x00, 0x00, 0x00, 0x00, 0x00, 0x00, 0x11, 0x25, 0x00, 0x05, 0x36


//--------------------- .nv.constant0.triton__0d1d2d3d456de7 --------------------------
	.section	.nv.constant0.triton__0d1d2d3d456de7,"a",@progbits
	.align	4
.nv.constant0.triton__0d1d2d3d456de7:
	.zero		400


//--------------------- .text.triton__0d1d2d3d456de7 --------------------------
	.section	.text.triton__0d1d2d3d456de7,"ax",@progbits
	.sectionflags	@"SHF_BARRIERS=1"
	.sectioninfo	@"SHI_REGISTERS=40"
	.align	128
        .global         triton__0d1d2d3d456de7
        .type           triton__0d1d2d3d456de7,@function
        .size           triton__0d1d2d3d456de7,(.L_x_1 - triton__0d1d2d3d456de7)
        .other          triton__0d1d2d3d456de7,@"STO_CUDA_ENTRY STV_DEFAULT"
triton__0d1d2d3d456de7:
.text.triton__0d1d2d3d456de7:
[----:B------:R-:W-:-:S02]  /*0000*/  IMAD.MOV.U32 R1, RZ, RZ, c[0x0][0x28] ;  /* 0x00000a00ff017624 */ /* 0x000fc400078e00ff */
[----:B------:R-:W0:Y:S01]  /*0010*/  S2R R2, SR_CTAID.Z ;  /* 0x0000000000027919 */ /* 0x000e220000002700 */
[----:B------:R-:W1:Y:S01]  /*0020*/  S2UR UR4, SR_CTAID.Y ;  /* 0x00000000000479c3 */ /* 0x000e620000002600 */
[----:B------:R-:W-:Y:S01]  /*0030*/  IMAD.MOV.U32 R32, RZ, RZ, 0x2 ;  /* 0x00000002ff207424 */ /* 0x000fe200078e00ff */
[----:B------:R-:W-:Y:S01]  /*0040*/  CS2R R16, SRZ ;  /* 0x0000000000107805 */ /* 0x000fe2000001ff00 */
[----:B------:R-:W2:Y:S01]  /*0050*/  S2R R10, SR_TID.X ;  /* 0x00000000000a7919 */ /* 0x000ea20000002100 */
[----:B------:R-:W-:Y:S01]  /*0060*/  CS2R R18, SRZ ;  /* 0x0000000000127805 */ /* 0x000fe2000001ff00 */
[----:B------:R-:W-:Y:S02]  /*0070*/  ULDC.64 UR6, c[0x0][0x118] ;  /* 0x0000460000067ab9 */ /* 0x000fe40000000a00 */
[----:B------:R-:W3:Y:S01]  /*0080*/  S2R R9, SR_CTAID.X ;  /* 0x0000000000097919 */ /* 0x000ee20000002500 */
[----:B0-----:R-:W-:Y:S01]  /*0090*/  IADD3 R2, R2, 0x1, RZ ;  /* 0x0000000102027810 */ /* 0x001fe20007ffe0ff */
[----:B--2---:R-:W-:Y:S01]  /*00a0*/  IMAD.SHL.U32 R0, R10, 0x8, RZ ;  /* 0x000000080a007824 */ /* 0x004fe200078e00ff */
[----:B------:R-:W-:-:S03]  /*00b0*/  SHF.R.U32.HI R3, RZ, 0x1, R10 ;  /* 0x00000001ff037819 */ /* 0x000fc6000001160a */
[----:B-1----:R-:W-:Y:S01]  /*00c0*/  IMAD R2, R2, UR4, RZ ;  /* 0x0000000402027c24 */ /* 0x002fe2000f8e02ff */
[----:B------:R-:W-:Y:S01]  /*00d0*/  SHF.R.U32.HI R13, RZ, 0x6, R10 ;  /* 0x00000006ff0d7819 */ /* 0x000fe2000001160a */
[----:B---3--:R-:W-:Y:S01]  /*00e0*/  IMAD.SHL.U32 R9, R9, 0x40, RZ ;  /* 0x0000004009097824 */ /* 0x008fe200078e00ff */
[----:B------:R-:W-:Y:S01]  /*00f0*/  LOP3.LUT R5, R0, 0x8, RZ, 0xc0, !PT ;  /* 0x0000000800057812 */ /* 0x000fe200078ec0ff */
[----:B------:R-:W-:Y:S01]  /*0100*/  IMAD.SHL.U32 R4, R2, 0x10, RZ ;  /* 0x0000001002047824 */ /* 0x000fe200078e00ff */
[----:B------:R-:W-:Y:S01]  /*0110*/  SGXT.U32 R0, R3, 0x6 ;  /* 0x000000060300781a */ /* 0x000fe20000000000 */
[----:B------:R-:W-:-:S03]  /*0120*/  ULDC.64 UR4, c[0x0][0x180] ;  /* 0x0000600000047ab9 */ /* 0x000fc60000000a00 */
[----:B------:R-:W-:Y:S02]  /*0130*/  LOP3.LUT R2, R4, R5, RZ, 0xfc, !PT ;  /* 0x0000000504027212 */ /* 0x000fe400078efcff */
[----:B------:R-:W-:Y:S02]  /*0140*/  LOP3.LUT R3, R9, R0, RZ, 0xfc, !PT ;  /* 0x0000000009037212 */ /* 0x000fe400078efcff */
[----:B------:R-:W-:-:S03]  /*0150*/  ISETP.GE.AND P0, PT, R2, 0x6e00, PT ;  /* 0x00006e000200780c */ /* 0x000fc60003f06270 */
[C---:B------:R-:W-:Y:S01]  /*0160*/  IMAD R7, R3.reuse, 0x6e00, R2 ;  /* 0x00006e0003077824 */ /* 0x040fe200078e0202 */
[----:B------:R-:W-:-:S03]  /*0170*/  ISETP.LT.AND P0, PT, R3, c[0x0][0x18c], !P0 ;  /* 0x0000630003007a0c */ /* 0x000fc60004701270 */
[----:B------:R-:W-:-:S10]  /*0180*/  IMAD.WIDE R6, R7, R32, c[0x0][0x160] ;  /* 0x0000580007067625 */ /* 0x000fd400078e0220 */
[----:B------:R0:W2:Y:S01]  /*0190*/  @P0 LDG.E.EL.128 R16, [R6.64] ;  /* 0x0000000606100981 */ /* 0x0000a2000c2e1d00 */
[----:B------:R-:W-:Y:S01]  /*01a0*/  SGXT.U32 R13, R13, 0x1 ;  /* 0x000000010d0d781a */ /* 0x000fe20000000000 */
[----:B------:R-:W-:Y:S01]  /*01b0*/  IMAD R5, R5, 0x41, R0 ;  /* 0x0000004105057824 */ /* 0x000fe200078e0200 */
[----:B------:R-:W-:Y:S02]  /*01c0*/  LOP3.LUT R26, R9, 0x3f, R10, 0xf8, !PT ;  /* 0x0000003f091a7812 */ /* 0x000fe400078ef80a */
[C---:B------:R-:W-:Y:S01]  /*01d0*/  LOP3.LUT R15, R4.reuse, R13, RZ, 0xfc, !PT ;  /* 0x0000000d040f7212 */ /* 0x040fe200078efcff */
[----:B------:R-:W-:Y:S01]  /*01e0*/  IMAD.SHL.U32 R21, R5, 0x2, RZ ;  /* 0x0000000205157824 */ /* 0x000fe200078e00ff */
[----:B------:R-:W-:Y:S02]  /*01f0*/  LOP3.LUT R3, R4, 0x2, R13, 0xfe, !PT ;  /* 0x0000000204037812 */ /* 0x000fe400078efe0d */
[C---:B------:R-:W-:Y:S01]  /*0200*/  ISETP.GE.AND P1, PT, R15.reuse, 0x6e00, PT ;  /* 0x00006e000f00780c */ /* 0x040fe20003f26270 */
[----:B------:R-:W-:Y:S01]  /*0210*/  IMAD.HI R0, R15, 0x66666667, RZ ;  /* 0x666666670f007827 */ /* 0x000fe200078e02ff */
[----:B------:R-:W-:-:S02]  /*0220*/  ISETP.GE.AND P2, PT, R3, 0x6e00, PT ;  /* 0x00006e000300780c */ /* 0x000fc40003f46270 */
[----:B------:R-:W-:Y:S01]  /*0230*/  ISETP.GE.AND P0, PT, R26, c[0x0][0x18c], PT ;  /* 0x000063001a007a0c */ /* 0x000fe20003f06270 */
[----:B------:R-:W-:Y:S01]  /*0240*/  IMAD.HI R2, R3, 0x66666667, RZ ;  /* 0x6666666703027827 */ /* 0x000fe200078e02ff */
[----:B------:R-:W-:Y:S02]  /*0250*/  SHF.R.U32.HI R5, RZ, 0x1f, R0 ;  /* 0x0000001fff057819 */ /* 0x000fe40000011600 */
[----:B------:R-:W-:Y:S02]  /*0260*/  PRMT R12, RZ, 0x7610, R12 ;  /* 0x00007610ff0c7816 */ /* 0x000fe4000000000c */
[----:B------:R-:W-:Y:S02]  /*0270*/  SHF.R.U32.HI R11, RZ, 0x1f, R2 ;  /* 0x0000001fff0b7819 */ /* 0x000fe40000011602 */
[----:B------:R-:W-:Y:S02]  /*0280*/  LEA.HI.SX32 R0, R0, R5, 0x17 ;  /* 0x0000000500007211 */ /* 0x000fe400078fbaff */
[----:B------:R-:W-:Y:S01]  /*0290*/  LEA.HI.SX32 R2, R2, R11, 0x17 ;  /* 0x0000000b02027211 */ /* 0x000fe200078fbaff */
[----:B------:R-:W-:Y:S01]  /*02a0*/  UIMAD UR4, UR5, UR4, URZ ;  /* 0x00000004050472a4 */ /* 0x000fe2000f8e023f */
[----:B------:R-:W-:Y:S01]  /*02b0*/  PRMT R11, RZ, 0x7610, R11 ;  /* 0x00007610ff0b7816 */ /* 0x000fe2000000000b */
[----:B0-----:R-:W-:Y:S01]  /*02c0*/  IMAD R7, R0, -0x500, R15 ;  /* 0xfffffb0000077824 */ /* 0x001fe200078e020f */
[----:B------:R-:W-:Y:S01]  /*02d0*/  LOP3.LUT R0, R4, 0x4, R13, 0xfe, !PT ;  /* 0x0000000404007812 */ /* 0x000fe200078efe0d */
[----:B------:R-:W-:Y:S01]  /*02e0*/  IMAD R9, R2, -0x500, R3 ;  /* 0xfffffb0002097824 */ /* 0x000fe200078e0203 */
[----:B------:R-:W-:Y:S01]  /*02f0*/  ISETP.LT.AND P3, PT, R15, 0x6e00, !P0 ;  /* 0x00006e000f00780c */ /* 0x000fe20004761270 */
[----:B------:R-:W-:Y:S01]  /*0300*/  IMAD.MOV.U32 R27, RZ, RZ, 0x2 ;  /* 0x00000002ff1b7424 */ /* 0x000fe200078e00ff */
[----:B------:R-:W-:-:S02]  /*0310*/  ISETP.LT.AND P6, PT, R3, 0x6e00, !P0 ;  /* 0x00006e000300780c */ /* 0x000fc400047c1270 */
[C-C-:B------:R-:W-:Y:S02]  /*0320*/  LOP3.LUT R37, R4.reuse, 0x6, R13.reuse, 0xfe, !PT ;  /* 0x0000000604257812 */ /* 0x140fe400078efe0d */
[C-C-:B------:R-:W-:Y:S02]  /*0330*/  LOP3.LUT R29, R4.reuse, 0xc, R13.reuse, 0xfe, !PT ;  /* 0x0000000c041d7812 */ /* 0x140fe400078efe0d */
[C-C-:B------:R-:W-:Y:S02]  /*0340*/  LOP3.LUT R35, R4.reuse, 0x8, R13.reuse, 0xfe, !PT ;  /* 0x0000000804237812 */ /* 0x140fe400078efe0d */
[C-C-:B------:R-:W-:Y:S01]  /*0350*/  LOP3.LUT R33, R4.reuse, 0xa, R13.reuse, 0xfe, !PT ;  /* 0x0000000a04217812 */ /* 0x140fe200078efe0d */
[----:B------:R-:W-:Y:S01]  /*0360*/  IMAD.HI R23, R29, 0x66666667, RZ ;  /* 0x666666671d177827 */ /* 0x000fe200078e02ff */
[----:B------:R-:W-:-:S04]  /*0370*/  LOP3.LUT R31, R4, 0xe, R13, 0xfe, !PT ;  /* 0x0000000e041f7812 */ /* 0x000fc800078efe0d */
[--C-:B------:R-:W-:Y:S02]  /*0380*/  SHF.R.U32.HI R28, RZ, 0x1f, R23.reuse ;  /* 0x0000001fff1c7819 */ /* 0x100fe40000011617 */
[----:B------:R-:W-:Y:S02]  /*0390*/  ISETP.GE.AND P4, PT, R29, 0x6e00, PT ;  /* 0x00006e001d00780c */ /* 0x000fe40003f86270 */
[----:B------:R-:W-:Y:S01]  /*03a0*/  LEA.HI.SX32 R30, R23, R28, 0x17 ;  /* 0x0000001c171e7211 */ /* 0x000fe200078fbaff */
[----:B------:R-:W-:Y:S01]  /*03b0*/  IMAD.HI R28, R31, 0x66666667, RZ ;  /* 0x666666671f1c7827 */ /* 0x000fe200078e02ff */
[----:B------:R-:W-:-:S03]  /*03c0*/  PRMT R23, RZ, 0x7610, R23 ;  /* 0x00007610ff177816 */ /* 0x000fc60000000017 */
[----:B------:R-:W-:Y:S01]  /*03d0*/  IMAD R25, R30, -0x500, R29 ;  /* 0xfffffb001e197824 */ /* 0x000fe200078e021d */
[----:B------:R-:W-:Y:S02]  /*03e0*/  ISETP.LT.AND P5, PT, R0, 0x6e00, !P0 ;  /* 0x00006e000000780c */ /* 0x000fe400047a1270 */
[----:B------:R-:W-:Y:S01]  /*03f0*/  PRMT R30, RZ, 0x7610, R30 ;  /* 0x00007610ff1e7816 */ /* 0x000fe2000000001e */
[----:B------:R-:W-:Y:S01]  /*0400*/  IMAD R36, R33, UR4, R26 ;  /* 0x0000000421247c24 */ /* 0x000fe2000f8e021a */
[----:B--2---:R-:W-:Y:S01]  /*0410*/  SHF.R.U32.HI R8, RZ, 0x10, R18 ;  /* 0x00000010ff087819 */ /* 0x004fe20000011612 */
[----:B------:R-:W-:Y:S01]  /*0420*/  STS.U16 [R21], R16 ;  /* 0x0000001015007388 */ /* 0x000fe20000000400 */
[----:B------:R-:W-:Y:S02]  /*0430*/  SHF.R.U32.HI R5, RZ, 0x10, R16 ;  /* 0x00000010ff057819 */ /* 0x000fe40000011610 */
[----:B------:R-:W-:Y:S01]  /*0440*/  SHF.R.U32.HI R6, RZ, 0x10, R17 ;  /* 0x00000010ff067819 */ /* 0x000fe20000011611 */
[----:B------:R0:W-:Y:S01]  /*0450*/  STS.U16 [R21+0x28a], R8 ;  /* 0x00028a0815007388 */ /* 0x0001e20000000400 */
[----:B------:R-:W-:-:S03]  /*0460*/  SHF.R.U32.HI R14, RZ, 0x10, R19 ;  /* 0x00000010ff0e7819 */ /* 0x000fc60000011613 */
[----:B------:R1:W-:Y:S04]  /*0470*/  STS.U16 [R21+0x82], R5 ;  /* 0x0000820515007388 */ /* 0x0003e80000000400 */
[----:B------:R2:W-:Y:S01]  /*0480*/  STS.U16 [R21+0x186], R6 ;  /* 0x0001860615007388 */ /* 0x0005e20000000400 */
[----:B0-----:R-:W-:-:S03]  /*0490*/  IMAD.WIDE R8, R9, R32, c[0x0][0x168] ;  /* 0x00005a0009087625 */ /* 0x001fc600078e0220 */
[----:B------:R-:W-:Y:S01]  /*04a0*/  STS.U16 [R21+0x104], R17 ;  /* 0x0001041115007388 */ /* 0x000fe20000000400 */
[----:B-1----:R-:W-:-:S03]  /*04b0*/  IMAD.HI R5, R0, 0x66666667, RZ ;  /* 0x6666666700057827 */ /* 0x002fc600078e02ff */
[----:B------:R-:W-:Y:S01]  /*04c0*/  STS.U16 [R21+0x208], R18 ;  /* 0x0002081215007388 */ /* 0x000fe20000000400 */
[----:B--2---:R-:W-:-:S03]  /*04d0*/  IMAD.WIDE R6, R7, R32, c[0x0][0x168] ;  /* 0x00005a0007067625 */ /* 0x004fc600078e0220 */
[----:B------:R-:W-:Y:S04]  /*04e0*/  STS.U16 [R21+0x30c], R19 ;  /* 0x00030c1315007388 */ /* 0x000fe80000000400 */
[----:B------:R-:W-:Y:S04]  /*04f0*/  STS.U16 [R21+0x38e], R14 ;  /* 0x00038e0e15007388 */ /* 0x000fe80000000400 */
[----:B------:R-:W-:Y:S06]  /*0500*/  BAR.SYNC 0x0 ;  /* 0x0000000000007b1d */ /* 0x000fec0000000000 */
[----:B------:R0:W2:Y:S01]  /*0510*/  @!P2 LDG.E.EL.U16 R12, [R8.64] ;  /* 0x00000006080ca981 */ /* 0x0000a2000c2e1500 */
[--C-:B------:R-:W-:Y:S01]  /*0520*/  IMAD R14, R15, UR4, R26.reuse ;  /* 0x000000040f0e7c24 */ /* 0x100fe2000f8e021a */
[----:B------:R-:W-:Y:S01]  /*0530*/  PRMT R15, RZ, 0x7610, R15 ;  /* 0x00007610ff0f7816 */ /* 0x000fe2000000000f */
[----:B------:R-:W-:Y:S01]  /*0540*/  IMAD R16, R3, UR4, R26 ;  /* 0x0000000403107c24 */ /* 0x000fe2000f8e021a */
[----:B------:R1:W3:Y:S01]  /*0550*/  @!P1 LDG.E.EL.U16 R11, [R6.64] ;  /* 0x00000006060b9981 */ /* 0x0002e2000c2e1500 */
[----:B------:R-:W-:Y:S01]  /*0560*/  IMAD.WIDE R2, R14, R27, c[0x0][0x170] ;  /* 0x00005c000e027625 */ /* 0x000fe200078e021b */
[----:B0-----:R-:W-:-:S04]  /*0570*/  SHF.R.U32.HI R8, RZ, 0x1f, R5 ;  /* 0x0000001fff087819 */ /* 0x001fc80000011605 */
[----:B------:R0:W4:Y:S01]  /*0580*/  @P3 LDG.E.EL.U16 R15, [R2.64] ;  /* 0x00000006020f3981 */ /* 0x000122000c2e1500 */
[----:B------:R-:W-:Y:S02]  /*0590*/  PRMT R17, RZ, 0x7610, R17 ;  /* 0x00007610ff117816 */ /* 0x000fe40000000011 */
[----:B------:R-:W-:Y:S01]  /*05a0*/  LEA.HI.SX32 R5, R5, R8, 0x17 ;  /* 0x0000000805057211 */ /* 0x000fe200078fbaff */
[----:B-1----:R-:W-:Y:S01]  /*05b0*/  IMAD.WIDE R6, R16, R27, c[0x0][0x170] ;  /* 0x00005c0010067625 */ /* 0x002fe200078e021b */
[----:B------:R-:W-:-:S03]  /*05c0*/  ISETP.GE.AND P1, PT, R0, 0x6e00, PT ;  /* 0x00006e000000780c */ /* 0x000fc60003f26270 */
[----:B------:R-:W-:Y:S01]  /*05d0*/  IMAD.HI R8, R37, 0x66666667, RZ ;  /* 0x6666666725087827 */ /* 0x000fe200078e02ff */
[----:B------:R-:W-:Y:S01]  /*05e0*/  P2R R9, PR, RZ, 0x8 ;  /* 0x00000008ff097803 */ /* 0x000fe20000000000 */
[----:B------:R1:W5:Y:S02]  /*05f0*/  @P6 LDG.E.EL.U16 R17, [R6.64] ;  /* 0x0000000606116981 */ /* 0x000364000c2e1500 */
[----:B0-----:R-:W-:Y:S01]  /*0600*/  IMAD R3, R5, -0x500, R0 ;  /* 0xfffffb0005037824 */ /* 0x001fe200078e0200 */
[----:B------:R-:W-:Y:S02]  /*0610*/  PRMT R19, RZ, 0x7610, R19 ;  /* 0x00007610ff137816 */ /* 0x000fe40000000013 */
[----:B------:R-:W-:Y:S01]  /*0620*/  P2R R18, PR, RZ, 0x40 ;  /* 0x00000040ff127803 */ /* 0x000fe20000000000 */
[----:B------:R-:W-:Y:S01]  /*0630*/  IMAD.WIDE R2, R3, R32, c[0x0][0x168] ;  /* 0x00005a0003027625 */ /* 0x000fe200078e0220 */
[----:B------:R-:W-:Y:S02]  /*0640*/  ISETP.NE.AND P6, PT, R9, RZ, PT ;  /* 0x000000ff0900720c */ /* 0x000fe40003fc5270 */
[----:B-1----:R-:W-:Y:S01]  /*0650*/  SHF.R.U32.HI R7, RZ, 0x1f, R8 ;  /* 0x0000001fff077819 */ /* 0x002fe20000011608 */
[----:B------:R-:W-:Y:S01]  /*0660*/  IMAD.HI R9, R35, 0x66666667, RZ ;  /* 0x6666666723097827 */ /* 0x000fe200078e02ff */
[----:B------:R0:W4:Y:S01]  /*0670*/  @!P1 LDG.E.EL.U16 R19, [R2.64] ;  /* 0x0000000602139981 */ /* 0x000122000c2e1500 */
[----:B------:R-:W-:-:S02]  /*0680*/  ISETP.GE.AND P1, PT, R37, 0x6e00, PT ;  /* 0x00006e002500780c */ /* 0x000fc40003f26270 */
[----:B------:R-:W-:Y:S01]  /*0690*/  IMAD.HI R21, R33, 0x66666667, RZ ;  /* 0x6666666721157827 */ /* 0x000fe200078e02ff */
[----:B------:R-:W-:Y:S02]  /*06a0*/  LEA.HI.SX32 R6, R8, R7, 0x17 ;  /* 0x0000000708067211 */ /* 0x000fe400078fbaff */
[----:B------:R-:W-:Y:S02]  /*06b0*/  SHF.R.U32.HI R20, RZ, 0x1f, R9 ;  /* 0x0000001fff147819 */ /* 0x000fe40000011609 */
[----:B------:R-:W-:Y:S01]  /*06c0*/  SHF.R.U32.HI R22, RZ, 0x1f, R21 ;  /* 0x0000001fff167819 */ /* 0x000fe20000011615 */
[----:B------:R-:W-:Y:S01]  /*06d0*/  IMAD R5, R6, -0x500, R37 ;  /* 0xfffffb0006057824 */ /* 0x000fe200078e0225 */
[----:B------:R-:W-:Y:S02]  /*06e0*/  LEA.HI.SX32 R8, R9, R20, 0x17 ;  /* 0x0000001409087211 */ /* 0x000fe400078fbaff */
[----:B------:R-:W-:Y:S01]  /*06f0*/  LEA.HI.SX32 R24, R21, R22, 0x17 ;  /* 0x0000001615187211 */ /* 0x000fe200078fbaff */
[----:B------:R-:W-:Y:S01]  /*0700*/  IMAD.WIDE R4, R5, R32, c[0x0][0x168] ;  /* 0x00005a0005047625 */ /* 0x000fe200078e0220 */
[----:B------:R-:W-:-:S02]  /*0710*/  PRMT R20, RZ, 0x7610, R20 ;  /* 0x00007610ff147816 */ /* 0x000fc40000000014 */
[----:B0-----:R-:W-:Y:S02]  /*0720*/  SHF.R.U32.HI R3, RZ, 0x1f, R28 ;  /* 0x0000001fff037819 */ /* 0x001fe4000001161c */
[----:B------:R-:W-:Y:S01]  /*0730*/  ISETP.GE.AND P2, PT, R35, 0x6e00, PT ;  /* 0x00006e002300780c */ /* 0x000fe20003f46270 */
[----:B------:R-:W-:Y:S01]  /*0740*/  IMAD R9, R24, -0x500, R33 ;  /* 0xfffffb0018097824 */ /* 0x000fe200078e0221 */
[----:B------:R-:W-:Y:S01]  /*0750*/  ISETP.GE.AND P3, PT, R33, 0x6e00, PT ;  /* 0x00006e002100780c */ /* 0x000fe20003f66270 */
[-C--:B------:R-:W-:Y:S01]  /*0760*/  IMAD.WIDE R24, R25, R32.reuse, c[0x0][0x168] ;  /* 0x00005a0019187625 */ /* 0x080fe200078e0220 */
[----:B------:R-:W-:Y:S01]  /*0770*/  LEA.HI.SX32 R2, R28, R3, 0x17 ;  /* 0x000000031c027211 */ /* 0x000fe200078fbaff */
[----:B------:R0:W4:Y:S01]  /*0780*/  @!P1 LDG.E.EL.U16 R20, [R4.64] ;  /* 0x0000000604149981 */ /* 0x000122000c2e1500 */
[----:B------:R-:W-:Y:S01]  /*0790*/  ISETP.GE.AND P1, PT, R31, 0x6e00, PT ;  /* 0x00006e001f00780c */ /* 0x000fe20003f26270 */
[----:B------:R-:W-:Y:S01]  /*07a0*/  IMAD R7, R8, -0x500, R35 ;  /* 0xfffffb0008077824 */ /* 0x000fe200078e0223 */
[----:B------:R-:W-:Y:S01]  /*07b0*/  PRMT R21, RZ, 0x7610, R21 ;  /* 0x00007610ff157816 */ /* 0x000fe20000000015 */
[----:B------:R1:W4:Y:S01]  /*07c0*/  @!P4 LDG.E.EL.U16 R23, [R24.64] ;  /* 0x000000061817c981 */ /* 0x000322000c2e1500 */
[----:B------:R-:W-:Y:S01]  /*07d0*/  PRMT R22, RZ, 0x7610, R22 ;  /* 0x00007610ff167816 */ /* 0x000fe20000000016 */
[----:B------:R-:W-:Y:S01]  /*07e0*/  IMAD.WIDE R6, R7, R32, c[0x0][0x168] ;  /* 0x00005a0007067625 */ /* 0x000fe200078e0220 */
[----:B------:R-:W-:-:S03]  /*07f0*/  ISETP.LT.AND P4, PT, R37, 0x6e00, !P0 ;  /* 0x00006e002500780c */ /* 0x000fc60004781270 */
[----:B------:R-:W-:Y:S01]  /*0800*/  IMAD R34, R2, -0x500, R31 ;  /* 0xfffffb0002227824 */ /* 0x000fe200078e021f */
[----:B------:R-:W-:Y:S01]  /*0810*/  PRMT R28, RZ, 0x7610, R28 ;  /* 0x00007610ff1c7816 */ /* 0x000fe2000000001c */
[-C--:B------:R-:W-:Y:S01]  /*0820*/  IMAD.WIDE R8, R9, R32.reuse, c[0x0][0x168] ;  /* 0x00005a0009087625 */ /* 0x080fe200078e0220 */
[----:B------:R1:W4:Y:S01]  /*0830*/  @!P2 LDG.E.EL.U16 R21, [R6.64] ;  /* 0x000000060615a981 */ /* 0x000322000c2e1500 */
[----:B------:R-:W-:Y:S02]  /*0840*/  ISETP.LT.AND P2, PT, R33, 0x6e00, !P0 ;  /* 0x00006e002100780c */ /* 0x000fe40004741270 */
[----:B0-----:R-:W-:Y:S01]  /*0850*/  IMAD.WIDE R4, R34, R32, c[0x0][0x168] ;  /* 0x00005a0022047625 */ /* 0x001fe200078e0220 */
[----:B------:R0:W4:Y:S01]  /*0860*/  @!P3 LDG.E.EL.U16 R22, [R8.64] ;  /* 0x000000060816b981 */ /* 0x000122000c2e1500 */
[----:B------:R-:W-:Y:S02]  /*0870*/  ISETP.LT.AND P3, PT, R35, 0x6e00, !P0 ;  /* 0x00006e002300780c */ /* 0x000fe40004761270 */
[--C-:B------:R-:W-:Y:S01]  /*0880*/  IMAD R0, R0, UR4, R26.reuse ;  /* 0x0000000400007c24 */ /* 0x100fe2000f8e021a */
[----:B------:R-:W-:Y:S01]  /*0890*/  PRMT R3, RZ, 0x7610, R3 ;  /* 0x00007610ff037816 */ /* 0x000fe20000000003 */
[----:B------:R-:W-:Y:S01]  /*08a0*/  IMAD R2, R37, UR4, R26 ;  /* 0x0000000425027c24 */ /* 0x000fe2000f8e021a */
[----:B------:R0:W4:Y:S01]  /*08b0*/  @!P1 LDG.E.EL.U16 R28, [R4.64] ;  /* 0x00000006041c9981 */ /* 0x000122000c2e1500 */
[----:B-1----:R-:W-:Y:S01]  /*08c0*/  IMAD.WIDE R6, R0, R27, c[0x0][0x170] ;  /* 0x00005c0000067625 */ /* 0x002fe200078e021b */
[----:B------:R-:W-:-:S03]  /*08d0*/  ISETP.LT.AND P1, PT, R29, 0x6e00, !P0 ;  /* 0x00006e001d00780c */ /* 0x000fc60004721270 */
[-C--:B0-----:R-:W-:Y:S01]  /*08e0*/  IMAD.WIDE R8, R2, R27.reuse, c[0x0][0x170] ;  /* 0x00005c0002087625 */ /* 0x081fe200078e021b */
[----:B------:R-:W-:Y:S01]  /*08f0*/  ISETP.LT.AND P0, PT, R31, 0x6e00, !P0 ;  /* 0x00006e001f00780c */ /* 0x000fe20004701270 */
[----:B------:R0:W4:Y:S02]  /*0900*/  @P5 LDG.E.EL.U16 R3, [R6.64] ;  /* 0x0000000606035981 */ /* 0x000124000c2e1500 */
[--C-:B------:R-:W-:Y:S01]  /*0910*/  IMAD R32, R35, UR4, R26.reuse ;  /* 0x0000000423207c24 */ /* 0x100fe2000f8e021a */
[----:B------:R-:W-:Y:S01]  /*0920*/  PRMT R35, RZ, 0x7610, R35 ;  /* 0x00007610ff237816 */ /* 0x000fe20000000023 */
[----:B------:R-:W-:Y:S01]  /*0930*/  IMAD R29, R29, UR4, R26 ;  /* 0x000000041d1d7c24 */ /* 0x000fe2000f8e021a */
[----:B------:R1:W4:Y:S01]  /*0940*/  @P4 LDG.E.EL.U16 R30, [R8.64] ;  /* 0x00000006081e4981 */ /* 0x000322000c2e1500 */
[----:B------:R-:W-:Y:S01]  /*0950*/  PRMT R34, RZ, 0x7610, R34 ;  /* 0x00007610ff227816 */ /* 0x000fe20000000022 */
[----:B------:R-:W-:Y:S02]  /*0960*/  IMAD R26, R31, UR4, R26 ;  /* 0x000000041f1a7c24 */ /* 0x000fe4000f8e021a */
[----:B------:R-:W-:Y:S01]  /*0970*/  IMAD.WIDE R4, R36, R27, c[0x0][0x170] ;  /* 0x00005c0024047625 */ /* 0x000fe200078e021b */
[----:B------:R-:W-:-:S03]  /*0980*/  PRMT R33, RZ, 0x7610, R33 ;  /* 0x00007610ff217816 */ /* 0x000fc60000000021 */
[-C--:B------:R-:W-:Y:S01]  /*0990*/  IMAD.WIDE R24, R32, R27.reuse, c[0x0][0x170] ;  /* 0x00005c0020187625 */ /* 0x080fe200078e021b */
[----:B------:R1:W4:Y:S03]  /*09a0*/  @P2 LDG.E.EL.U16 R35, [R4.64] ;  /* 0x0000000604232981 */ /* 0x000326000c2e1500 */
[----:B------:R-:W-:Y:S01]  /*09b0*/  IMAD.MOV.U32 R31, RZ, RZ, 0x2 ;  /* 0x00000002ff1f7424 */ /* 0x000fe200078e00ff */
[----:B------:R1:W4:Y:S01]  /*09c0*/  @P3 LDG.E.EL.U16 R34, [R24.64] ;  /* 0x0000000618223981 */ /* 0x000322000c2e1500 */
[----:B0-----:R-:W-:Y:S01]  /*09d0*/  IMAD.WIDE R6, R29, R27, c[0x0][0x170] ;  /* 0x00005c001d067625 */ /* 0x001fe200078e021b */
[----:B------:R-:W-:-:S03]  /*09e0*/  PRMT R27, RZ, 0x7610, R27 ;  /* 0x00007610ff1b7816 */ /* 0x000fc6000000001b */
[----:B-1----:R-:W-:Y:S01]  /*09f0*/  IMAD.WIDE R8, R26, R31, c[0x0][0x170] ;  /* 0x00005c001a087625 */ /* 0x002fe200078e021f */
[----:B------:R0:W4:Y:S04]  /*0a00*/  @P1 LDG.E.EL.U16 R33, [R6.64] ;  /* 0x0000000606211981 */ /* 0x000128000c2e1500 */
[----:B------:R1:W4:Y:S01]  /*0a10*/  @P0 LDG.E.EL.U16 R27, [R8.64] ;  /* 0x00000006081b0981 */ /* 0x000322000c2e1500 */
[----:B------:R-:W-:-:S05]  /*0a20*/  LOP3.LUT R10, R10, 0x3f, RZ, 0xc0, !PT ;  /* 0x0000003f0a0a7812 */ /* 0x000fca00078ec0ff */
[----:B------:R-:W-:-:S04]  /*0a30*/  IMAD R10, R13, 0x41, R10 ;  /* 0x000000410d0a7824 */ /* 0x000fc800078e020a */
[----:B------:R-:W-:-:S05]  /*0a40*/  IMAD.SHL.U32 R10, R10, 0x2, RZ ;  /* 0x000000020a0a7824 */ /* 0x000fca00078e00ff */
[----:B------:R-:W0:Y:S04]  /*0a50*/  LDS.U16 R13, [R10] ;  /* 0x000000000a0d7984 */ /* 0x000e280000000400 */
[----:B------:R-:W0:Y:S04]  /*0a60*/  LDS.U16 R24, [R10+0x104] ;  /* 0x000104000a187984 */ /* 0x000e280000000400 */
[----:B-1----:R-:W1:Y:S04]  /*0a70*/  LDS.U16 R9, [R10+0x208] ;  /* 0x000208000a097984 */ /* 0x002e680000000400 */
[----:B0-----:R-:W0:Y:S04]  /*0a80*/  LDS.U16 R7, [R10+0x514] ;  /* 0x000514000a077984 */ /* 0x001e280000000400 */
[----:B------:R-:W-:Y:S01]  /*0a90*/  LDS.U16 R8, [R10+0x410] ;  /* 0x000410000a087984 */ /* 0x000fe20000000400 */
[----:B------:R-:W-:-:S02]  /*0aa0*/  HADD2.F32 R4, -RZ, R13.H0_H0 ;  /* 0x2000000dff047230 */ /* 0x000fc40000004100 */
[----:B------:R-:W-:Y:S02]  /*0ab0*/  HADD2.F32 R24, -RZ, R24.H0_H0 ;  /* 0x20000018ff187230 */ /* 0x000fe40000004100 */
[----:B-1----:R-:W-:Y:S02]  /*0ac0*/  HADD2.F32 R9, -RZ, R9.H0_H0 ;  /* 0x20000009ff097230 */ /* 0x002fe40000004100 */
[----:B0-----:R-:W-:Y:S02]  /*0ad0*/  HADD2.F32 R7, -RZ, R7.H0_H0 ;  /* 0x20000007ff077230 */ /* 0x001fe40000004100 */
[----:B------:R-:W-:-:S04]  /*0ae0*/  IMAD.WIDE R36, R36, R31, c[0x0][0x178] ;  /* 0x00005e0024247625 */ /* 0x000fc800078e021f */
[----:B---3--:R-:W-:Y:S02]  /*0af0*/  HADD2.F32 R11, -RZ, R11.H0_H0 ;  /* 0x2000000bff0b7230 */ /* 0x008fe40000004100 */
[----:B--2---:R-:W-:-:S03]  /*0b00*/  HADD2.F32 R5, -RZ, R12.H0_H0 ;  /* 0x2000000cff057230 */ /* 0x004fc60000004100 */
[----:B------:R-:W-:Y:S02]  /*0b10*/  FADD R4, R11, R4 ;  /* 0x000000040b047221 */ /* 0x000fe40000000000 */
[----:B------:R-:W0:Y:S01]  /*0b20*/  LDS.U16 R11, [R10+0x30c] ;  /* 0x00030c000a0b7984 */ /* 0x000e220000000400 */
[----:B------:R-:W-:-:S03]  /*0b30*/  FADD R6, R5, R24 ;  /* 0x0000001805067221 */ /* 0x000fc60000000000 */
[----:B------:R-:W1:Y:S01]  /*0b40*/  LDS.U16 R5, [R10+0x71c] ;  /* 0x00071c000a057984 */ /* 0x000e620000000400 */
[----:B-----5:R-:W-:-:S05]  /*0b50*/  HADD2.F32 R17, -RZ, R17.H0_H0 ;  /* 0x20000011ff117230 */ /* 0x020fca0000004100 */
[----:B------:R-:W-:Y:S02]  /*0b60*/  FADD R17, R17, R6 ;  /* 0x0000000611117221 */ /* 0x000fe40000000000 */
[----:B------:R-:W2:Y:S01]  /*0b70*/  LDS.U16 R6, [R10+0x618] ;  /* 0x000618000a067984 */ /* 0x000ea20000000400 */
[----:B----4-:R-:W-:-:S05]  /*0b80*/  HADD2.F32 R15, -RZ, R15.H0_H0 ;  /* 0x2000000fff0f7230 */ /* 0x010fca0000004100 */
[----:B------:R-:W-:Y:S01]  /*0b90*/  FADD R4, R15, R4 ;  /* 0x000000040f047221 */ /* 0x000fe20000000000 */
[----:B------:R-:W-:-:S04]  /*0ba0*/  IMAD.WIDE R14, R14, R31, c[0x0][0x178] ;  /* 0x00005e000e0e7625 */ /* 0x000fc800078e021f */
[----:B------:R-:W-:Y:S01]  /*0bb0*/  F2FP.F16.F32.PACK_AB R4, R17, R4 ;  /* 0x000000041104723e */ /* 0x000fe200000000ff */
[----:B------:R-:W-:-:S04]  /*0bc0*/  HADD2.F32 R12, -RZ, R19.H0_H0 ;  /* 0x20000013ff0c7230 */ /* 0x000fc80000004100 */
[----:B------:R3:W-:Y:S01]  /*0bd0*/  @P6 STG.E.U16 [R14.64], R4 ;  /* 0x000000040e006986 */ /* 0x0007e2000c101506 */
[----:B------:R-:W-:Y:S01]  /*0be0*/  FADD R12, R9, R12 ;  /* 0x0000000c090c7221 */ /* 0x000fe20000000000 */
[----:B0-----:R-:W-:Y:S02]  /*0bf0*/  HADD2.F32 R11, -RZ, R11.H0_H0 ;  /* 0x2000000bff0b7230 */ /* 0x001fe40000004100 */
[----:B------:R-:W-:Y:S01]  /*0c00*/  HADD2.F32 R20, -RZ, R20.H0_H0 ;  /* 0x20000014ff147230 */ /* 0x000fe20000004100 */
[----:B------:R-:W-:Y:S01]  /*0c10*/  ISETP.NE.AND P6, PT, R18, RZ, PT ;  /* 0x000000ff1200720c */ /* 0x000fe20003fc5270 */
[----:B------:R-:W-:-:S03]  /*0c20*/  HADD2.F32 R9, -RZ, R8.H0_H0 ;  /* 0x20000008ff097230 */ /* 0x000fc60000004100 */
[----:B------:R-:W-:Y:S01]  /*0c30*/  FADD R11, R11, R20 ;  /* 0x000000140b0b7221 */ /* 0x000fe20000000000 */
[----:B------:R-:W-:Y:S02]  /*0c40*/  HADD2.F32 R23, -RZ, R23.H0_H0 ;  /* 0x20000017ff177230 */ /* 0x000fe40000004100 */
[----:B-1----:R-:W-:Y:S02]  /*0c50*/  HADD2.F32 R5, -RZ, R5.H0_H0 ;  /* 0x20000005ff057230 */ /* 0x002fe40000004100 */
[----:B---3--:R-:W-:Y:S02]  /*0c60*/  HADD2.F32 R14, -RZ, R21.H0_H0 ;  /* 0x20000015ff0e7230 */ /* 0x008fe40000004100 */
[----:B------:R-:W-:-:S03]  /*0c70*/  HADD2.F32 R22, -RZ, R22.H0_H0 ;  /* 0x20000016ff167230 */ /* 0x000fc60000004100 */
[----:B------:R-:W-:Y:S01]  /*0c80*/  FADD R9, R9, R14 ;  /* 0x0000000e09097221 */ /* 0x000fe20000000000 */
[----:B--2---:R-:W-:Y:S01]  /*0c90*/  HADD2.F32 R6, -RZ, R6.H0_H0 ;  /* 0x20000006ff067230 */ /* 0x004fe20000004100 */
[----:B------:R-:W-:Y:S01]  /*0ca0*/  FADD R10, R7, R22 ;  /* 0x00000016070a7221 */ /* 0x000fe20000000000 */
[----:B------:R-:W-:Y:S02]  /*0cb0*/  HADD2.F32 R28, -RZ, R28.H0_H0 ;  /* 0x2000001cff1c7230 */ /* 0x000fe40000004100 */
[----:B------:R-:W-:Y:S02]  /*0cc0*/  HADD2.F32 R3, -RZ, R3.H0_H0 ;  /* 0x20000003ff037230 */ /* 0x000fe40000004100 */
[----:B------:R-:W-:-:S03]  /*0cd0*/  HADD2.F32 R30, -RZ, R30.H0_H0 ;  /* 0x2000001eff1e7230 */ /* 0x000fc60000004100 */
[----:B------:R-:W-:Y:S02]  /*0ce0*/  FADD R3, R3, R12 ;  /* 0x0000000c03037221 */ /* 0x000fe40000000000 */
[----:B------:R-:W-:Y:S01]  /*0cf0*/  FADD R8, R30, R11 ;  /* 0x0000000b1e087221 */ /* 0x000fe20000000000 */
[----:B------:R-:W-:Y:S02]  /*0d00*/  HADD2.F32 R35, -RZ, R35.H0_H0 ;  /* 0x20000023ff237230 */ /* 0x000fe40000004100 */
[----:B------:R-:W-:-:S03]  /*0d10*/  HADD2.F32 R34, -RZ, R34.H0_H0 ;  /* 0x20000022ff227230 */ /* 0x000fc60000004100 */
[----:B------:R-:W-:Y:S01]  /*0d20*/  FADD R12, R35, R10 ;  /* 0x0000000a230c7221 */ /* 0x000fe20000000000 */
[----:B------:R-:W-:Y:S01]  /*0d30*/  F2FP.F16.F32.PACK_AB R8, R8, R3 ;  /* 0x000000030808723e */ /* 0x000fe200000000ff */
[----:B------:R-:W-:Y:S01]  /*0d40*/  FADD R6, R6, R23 ;  /* 0x0000001706067221 */ /* 0x000fe20000000000 */
[----:B------:R-:W-:Y:S01]  /*0d50*/  FADD R10, R5, R28 ;  /* 0x0000001c050a7221 */ /* 0x000fe20000000000 */
[----:B------:R-:W-:Y:S01]  /*0d60*/  FADD R9, R34, R9 ;  /* 0x0000000922097221 */ /* 0x000fe20000000000 */
[----:B------:R-:W-:Y:S01]  /*0d70*/  HADD2.F32 R33, -RZ, R33.H0_H0 ;  /* 0x20000021ff217230 */ /* 0x000fe20000004100 */
[----:B------:R-:W-:Y:S01]  /*0d80*/  PRMT R3, R4, 0x7632, R3 ;  /* 0x0000763204037816 */ /* 0x000fe20000000003 */
[----:B------:R-:W-:-:S04]  /*0d90*/  IMAD.WIDE R16, R16, R31, c[0x0][0x178] ;  /* 0x00005e0010107625 */ /* 0x000fc800078e021f */
[----:B------:R-:W-:Y:S02]  /*0da0*/  HADD2.F32 R27, -RZ, R27.H0_H0 ;  /* 0x2000001bff1b7230 */ /* 0x000fe40000004100 */
[----:B------:R-:W-:Y:S01]  /*0db0*/  IMAD.WIDE R4, R0, R31, c[0x0][0x178] ;  /* 0x00005e0000047625 */ /* 0x000fe200078e021f */
[----:B------:R-:W-:Y:S01]  /*0dc0*/  FADD R6, R33, R6 ;  /* 0x0000000621067221 */ /* 0x000fe20000000000 */
[----:B------:R0:W-:Y:S01]  /*0dd0*/  @P6 STG.E.U16 [R16.64], R3 ;  /* 0x0000000310006986 */ /* 0x0001e2000c101506 */
[----:B------:R-:W-:Y:S01]  /*0de0*/  FADD R27, R27, R10 ;  /* 0x0000000a1b1b7221 */ /* 0x000fe20000000000 */
[----:B------:R-:W-:Y:S02]  /*0df0*/  F2FP.F16.F32.PACK_AB R9, R12, R9 ;  /* 0x000000090c09723e */ /* 0x000fe400000000ff */
[----:B------:R1:W-:Y:S01]  /*0e00*/  @P5 STG.E.U16 [R4.64], R8 ;  /* 0x0000000804005986 */ /* 0x0003e2000c101506 */
[----:B------:R-:W-:Y:S01]  /*0e10*/  IMAD.WIDE R32, R32, R31, c[0x0][0x178] ;  /* 0x00005e0020207625 */ /* 0x000fe200078e021f */
[----:B------:R-:W-:-:S02]  /*0e20*/  F2FP.F16.F32.PACK_AB R0, R27, R6 ;  /* 0x000000061b00723e */ /* 0x000fc400000000ff */
[----:B------:R-:W-:Y:S01]  /*0e30*/  PRMT R18, R9, 0x7632, R18 ;  /* 0x0000763209127816 */ /* 0x000fe20000000012 */
[----:B------:R-:W-:-:S04]  /*0e40*/  IMAD.WIDE R6, R29, R31, c[0x0][0x178] ;  /* 0x00005e001d067625 */ /* 0x000fc800078e021f */
[----:B0-----:R-:W-:Y:S01]  /*0e50*/  IMAD.WIDE R2, R2, R31, c[0x0][0x178] ;  /* 0x00005e0002027625 */ /* 0x001fe200078e021f */
[----:B-1----:R-:W-:-:S05]  /*0e60*/  PRMT R5, R8, 0x7632, R5 ;  /* 0x0000763208057816 */ /* 0x002fca0000000005 */
[----:B------:R0:W-:Y:S04]  /*0e70*/  @P4 STG.E.U16 [R2.64], R5 ;  /* 0x0000000502004986 */ /* 0x0001e8000c101506 */
[----:B------:R0:W-:Y:S04]  /*0e80*/  @P3 STG.E.U16 [R32.64], R9 ;  /* 0x0000000920003986 */ /* 0x0001e8000c101506 */
[----:B------:R0:W-:Y:S01]  /*0e90*/  @P2 STG.E.U16 [R36.64], R18 ;  /* 0x0000001224002986 */ /* 0x0001e2000c101506 */
[----:B------:R-:W-:-:S03]  /*0ea0*/  IMAD.WIDE R26, R26, R31, c[0x0][0x178] ;  /* 0x00005e001a1a7625 */ /* 0x000fc600078e021f */
[----:B------:R0:W-:Y:S01]  /*0eb0*/  @P1 STG.E.U16 [R6.64], R0 ;  /* 0x0000000006001986 */ /* 0x0001e2000c101506 */
[----:B------:R-:W-:Y:S05]  /*0ec0*/  @!P0 EXIT ;  /* 0x000000000000894d */ /* 0x000fea0003800000 */
[----:B------:R-:W-:-:S05]  /*0ed0*/  PRMT R13, R0, 0x7632, R13 ;  /* 0x00007632000d7816 */ /* 0x000fca000000000d */
[----:B------:R-:W-:Y:S01]  /*0ee0*/  STG.E.U16 [R26.64], R13 ;  /* 0x0000000d1a007986 */ /* 0x000fe2000c101506 */
[----:B------:R-:W-:Y:S05]  /*0ef0*/  EXIT ;  /* 0x000000000000794d */ /* 0x000fea0003800000 */
.L_x_0:
[----:B------:R-:W-:-:S00]  /*0f00*/  BRA `(.L_x_0) ;  /* 0xfffffff000007947 */ /* 0x000fc0000383ffff */
[----:B------:R-:W-:-:S00]  /*0f10*/  NOP ;  /* 0x0000000000007918 */ /* 0x000fc00000000000 */
        /* <DEDUP_REMOVED lines=14> */
.L_x_1:


//--------------------- .nv.shared.triton__0d1d2d3d456de7 --------------------------
	.section	.nv.shared.triton__0d1d2d3d456de7,"aw",@nobits
	.align	16
